	.headerflags	@"EF_CUDA_TEXMODE_UNIFIED EF_CUDA_64BIT_ADDRESS EF_CUDA_ACCELERATORS EF_CUDA_SM90 EF_CUDA_VIRTUAL_SM(EF_CUDA_SM90)"
	.elftype	@"ET_EXEC"


//--------------------- .nv.info                  --------------------------
	.section	.nv.info,"",@"SHT_CUDA_INFO"
	.align	4


	//----- nvinfo : EIATTR_REGCOUNT
	.align		4
        /*0000*/ 	.byte	0x04, 0x2f
        /*0002*/ 	.short	(.L_3 - .L_2)
	.align		4
.L_2:
        /*0004*/ 	.word	index@(triton_poi_fused__native_batch_norm_legit_no_training_21)
        /*0008*/ 	.word	0x00000012


	//----- nvinfo : EIATTR_MIN_STACK_SIZE
	.align		4
.L_3:
        /*000c*/ 	.byte	0x04, 0x12
        /*000e*/ 	.short	(.L_5 - .L_4)
	.align		4
.L_4:
        /*0010*/ 	.word	index@(triton_poi_fused__native_batch_norm_legit_no_training_21)
        /*0014*/ 	.word	0x00000000


	//----- nvinfo : EIATTR_FRAME_SIZE
	.align		4
.L_5:
        /*0018*/ 	.byte	0x04, 0x11
        /*001a*/ 	.short	(.L_7 - .L_6)
	.align		4
.L_6:
        /*001c*/ 	.word	index@(triton_poi_fused__native_batch_norm_legit_no_training_21)
        /*0020*/ 	.word	0x00000000


	//----- nvinfo : EIATTR_MIN_STACK_SIZE
	.align		4
.L_7:
        /*0024*/ 	.byte	0x04, 0x12
        /*0026*/ 	.short	(.L_9 - .L_8)
	.align		4
.L_8:
        /*0028*/ 	.word	index@(triton_poi_fused__native_batch_norm_legit_no_training_21)
        /*002c*/ 	.word	0x00000000
.L_9:


//--------------------- .nv.info.triton_poi_fused__native_batch_norm_legit_no_training_21 --------------------------
	.section	.nv.info.triton_poi_fused__native_batch_norm_legit_no_training_21,"",@"SHT_CUDA_INFO"
	.sectionflags	@""
	.align	4


	//----- nvinfo : EIATTR_CUDA_API_VERSION
	.align		4
        /*0000*/ 	.byte	0x04, 0x37
        /*0002*/ 	.short	(.L_11 - .L_10)
.L_10:
        /*0004*/ 	.word	0x0000007c


	//----- nvinfo : EIATTR_KPARAM_INFO
	.align		4
.L_11:
        /*0008*/ 	.byte	0x04, 0x17
        /*000a*/ 	.short	(.L_13 - .L_12)
.L_12:
        /*000c*/ 	.word	0x00000000
        /*0010*/ 	.short	0x0006
        /*0012*/ 	.short	0x0030
        /*0014*/ 	.byte	0x00, 0xf0, 0x11, 0x00


	//----- nvinfo : EIATTR_KPARAM_INFO
	.align		4
.L_13:
        /*0018*/ 	.byte	0x04, 0x17
        /*001a*/ 	.short	(.L_15 - .L_14)
.L_14:
        /*001c*/ 	.word	0x00000000
        /*0020*/ 	.short	0x0005
        /*0022*/ 	.short	0x0028
        /*0024*/ 	.byte	0x00, 0xf4, 0x21, 0x00


	//----- nvinfo : EIATTR_KPARAM_INFO
	.align		4
.L_15:
        /*0028*/ 	.byte	0x04, 0x17
        /*002a*/ 	.short	(.L_17 - .L_16)
.L_16:
        /*002c*/ 	.word	0x00000000
        /*0030*/ 	.short	0x0004
        /*0032*/ 	.short	0x0020
        /*0034*/ 	.byte	0x00, 0xf4, 0x21, 0x00


	//----- nvinfo : EIATTR_KPARAM_INFO
	.align		4
.L_17:
        /*0038*/ 	.byte	0x04, 0x17
        /*003a*/ 	.short	(.L_19 - .L_18)
.L_18:
        /*003c*/ 	.word	0x00000000
        /*0040*/ 	.short	0x0003
        /*0042*/ 	.short	0x0018
        /*0044*/ 	.byte	0x00, 0xf4, 0x21, 0x00


	//----- nvinfo : EIATTR_KPARAM_INFO
	.align		4
.L_19:
        /*0048*/ 	.byte	0x04, 0x17
        /*004a*/ 	.short	(.L_21 - .L_20)
.L_20:
        /*004c*/ 	.word	0x00000000
        /*0050*/ 	.short	0x0002
        /*0052*/ 	.short	0x0010
        /*0054*/ 	.byte	0x00, 0xf4, 0x21, 0x00


	//----- nvinfo : EIATTR_KPARAM_INFO
	.align		4
.L_21:
        /*0058*/ 	.byte	0x04, 0x17
        /*005a*/ 	.short	(.L_23 - .L_22)
.L_22:
        /*005c*/ 	.word	0x00000000
        /*0060*/ 	.short	0x0001
        /*0062*/ 	.short	0x0008
        /*0064*/ 	.byte	0x00, 0xf4, 0x21, 0x00


	//----- nvinfo : EIATTR_KPARAM_INFO
	.align		4
.L_23:
        /*0068*/ 	.byte	0x04, 0x17
        /*006a*/ 	.short	(.L_25 - .L_24)
.L_24:
        /*006c*/ 	.word	0x00000000
        /*0070*/ 	.short	0x0000
        /*0072*/ 	.short	0x0000
        /*0074*/ 	.byte	0x00, 0xf4, 0x21, 0x00


	//----- nvinfo : EIATTR_SPARSE_MMA_MASK
	.align		4
.L_25:
        /*0078*/ 	.byte	0x03, 0x50
        /*007a*/ 	.short	0x0000


	//----- nvinfo : EIATTR_MAXREG_COUNT
	.align		4
        /*007c*/ 	.byte	0x03, 0x1b
        /*007e*/ 	.short	0x00ff


	//----- nvinfo : EIATTR_EXIT_INSTR_OFFSETS
	.align		4
        /*0080*/ 	.byte	0x04, 0x1c
        /*0082*/ 	.short	(.L_27 - .L_26)


	//   ....[0]....
.L_26:
        /*0084*/ 	.word	0x00000380


	//----- nvinfo : EIATTR_REQNTID
	.align		4
.L_27:
        /*0088*/ 	.byte	0x04, 0x10
        /*008a*/ 	.short	(.L_29 - .L_28)
.L_28:
        /*008c*/ 	.word	0x00000080
        /*0090*/ 	.word	0x00000001
        /*0094*/ 	.word	0x00000001


	//----- nvinfo : EIATTR_CBANK_PARAM_SIZE
	.align		4
.L_29:
        /*0098*/ 	.byte	0x03, 0x19
        /*009a*/ 	.short	0x0034


	//----- nvinfo : EIATTR_PARAM_CBANK
	.align		4
        /*009c*/ 	.byte	0x04, 0x0a
        /*009e*/ 	.short	(.L_31 - .L_30)
	.align		4
.L_30:
        /*00a0*/ 	.word	index@(.nv.constant0.triton_poi_fused__native_batch_norm_legit_no_training_21)
        /*00a4*/ 	.short	0x0210
        /*00a6*/ 	.short	0x0034


	//----- nvinfo : EIATTR_SW_WAR
	.align		4
.L_31:
        /*00a8*/ 	.byte	0x04, 0x36
        /*00aa*/ 	.short	(.L_33 - .L_32)
.L_32:
        /*00ac*/ 	.word	0x00000008
.L_33:


//--------------------- .nv.callgraph             --------------------------
	.section	.nv.callgraph,"",@"SHT_CUDA_CALLGRAPH"
	.align	4
	.sectionentsize	8
	.align		4
        /*0000*/ 	.word	0x00000000
	.align		4
        /*0004*/ 	.word	0xffffffff
	.align		4
        /*0008*/ 	.word	0x00000000
	.align		4
        /*000c*/ 	.word	0xfffffffe
	.align		4
        /*0010*/ 	.word	0x00000000
	.align		4
        /*0014*/ 	.word	0xfffffffd
	.align		4
        /*0018*/ 	.word	0x00000000
	.align		4
        /*001c*/ 	.word	0xfffffffc


//--------------------- .nv.constant4             --------------------------
	.section	.nv.constant4,"a",@progbits
	.align	8
	.align		8
.nv.constant4:
        /*0000*/ 	.dword	_$_str
	.align		8
        /*0008*/ 	.dword	_$_str_$_2


//--------------------- .text.triton_poi_fused__native_batch_norm_legit_no_training_21 --------------------------
	.section	.text.triton_poi_fused__native_batch_norm_legit_no_training_21,"ax",@progbits
	.align	128
        .global         triton_poi_fused__native_batch_norm_legit_no_training_21
        .type           triton_poi_fused__native_batch_norm_legit_no_training_21,@function
        .size           triton_poi_fused__native_batch_norm_legit_no_training_21,(.L_x_1 - triton_poi_fused__native_batch_norm_legit_no_training_21)
        .other          triton_poi_fused__native_batch_norm_legit_no_training_21,@"STO_CUDA_ENTRY STV_DEFAULT"
triton_poi_fused__native_batch_norm_legit_no_training_21:
.text.triton_poi_fused__native_batch_norm_legit_no_training_21:
[----:B------:R-:W-:Y:S01]  /*0000*/  LDC R1, c[0x0][0x28] ;  /* 0x00000a00ff017b82 */ /* 0x000fe20000000800 */
[----:B------:R-:W1:Y:S07]  /*0010*/  S2R R0, SR_TID.X ;  /* 0x0000000000007919 */ /* 0x000e6e0000002100 */
[----:B------:R-:W2:Y:S01]  /*0020*/  LDC.64 R8, c[0x0][0x220] ;  /* 0x00008800ff087b82 */ /* 0x000ea20000000a00 */
[----:B------:R-:W-:Y:S01]  /*0030*/  ULDC.64 UR4, c[0x0][0x208] ;  /* 0x0000820000047ab9 */ /* 0x000fe20000000a00 */
[----:B------:R-:W3:Y:S06]  /*0040*/  S2R R5, SR_CTAID.X ;  /* 0x0000000000057919 */ /* 0x000eec0000002500 */
[----:B------:R-:W4:Y:S08]  /*0050*/  LDC.64 R12, c[0x0][0x230] ;  /* 0x00008c00ff0c7b82 */ /* 0x000f300000000a00 */
[----:B------:R-:W5:Y:S01]  /*0060*/  LDC.64 R10, c[0x0][0x228] ;  /* 0x00008a00ff0a7b82 */ /* 0x000f620000000a00 */
[----:B-1----:R-:W-:-:S02]  /*0070*/  SHF.L.U32 R0, R0, 0x1, RZ ;  /* 0x0000000100007819 */ /* 0x002fc400000006ff */
[----:B---3--:R-:W-:Y:S02]  /*0080*/  SHF.R.S32.HI R3, RZ, 0x17, R5 ;  /* 0x00000017ff037819 */ /* 0x008fe40000011405 */
[----:B------:R-:W-:Y:S02]  /*0090*/  LOP3.LUT R0, R0, 0xfe, RZ, 0xc0, !PT ;  /* 0x000000fe00007812 */ /* 0x000fe400078ec0ff */
[----:B------:R-:W-:Y:S02]  /*00a0*/  SGXT R3, R3, 0x1 ;  /* 0x000000010303781a */ /* 0x000fe40000000200 */
[----:B------:R-:W-:Y:S02]  /*00b0*/  LEA R0, R5, R0, 0x8 ;  /* 0x0000000005007211 */ /* 0x000fe400078e40ff */
[----:B------:R-:W1:Y:S02]  /*00c0*/  LDC.64 R4, c[0x0][0x218] ;  /* 0x00008600ff047b82 */ /* 0x000e640000000a00 */
[----:B------:R-:W-:-:S04]  /*00d0*/  LEA.HI R3, R3, R0, RZ, 0x4 ;  /* 0x0000000003037211 */ /* 0x000fc800078f20ff */
[--C-:B------:R-:W-:Y:S02]  /*00e0*/  SHF.R.S32.HI R2, RZ, 0x4, R3.reuse ;  /* 0x00000004ff027819 */ /* 0x100fe40000011403 */
[----:B------:R-:W-:-:S04]  /*00f0*/  SHF.R.S32.HI R3, RZ, 0x1f, R3 ;  /* 0x0000001fff037819 */ /* 0x000fc80000011403 */
[----:B------:R-:W-:-:S04]  /*0100*/  LEA.HI R3, R3, R2, RZ, 0x7 ;  /* 0x0000000203037211 */ /* 0x000fc800078f38ff */
[----:B------:R-:W-:-:S05]  /*0110*/  LOP3.LUT R3, R3, 0xffffff80, RZ, 0xc0, !PT ;  /* 0xffffff8003037812 */ /* 0x000fca00078ec0ff */
[----:B------:R-:W-:Y:S02]  /*0120*/  IMAD.IADD R7, R2, 0x1, -R3 ;  /* 0x0000000102077824 */ /* 0x000fe400078e0a03 */
[----:B------:R-:W3:Y:S02]  /*0130*/  LDC.64 R2, c[0x0][0x210] ;  /* 0x00008400ff027b82 */ /* 0x000ee40000000a00 */
[----:B--2---:R-:W-:-:S06]  /*0140*/  IMAD.WIDE R8, R7, 0x4, R8 ;  /* 0x0000000407087825 */ /* 0x004fcc00078e0208 */
[----:B------:R-:W2:Y:S01]  /*0150*/  LDG.E.EL R8, desc[UR4][R8.64] ;  /* 0x0000000408087981 */ /* 0x000ea2000c2e1900 */
[----:B-1----:R-:W-:-:S05]  /*0160*/  IMAD.WIDE R4, R7, 0x4, R4 ;  /* 0x0000000407047825 */ /* 0x002fca00078e0204 */
[----:B------:R1:W2:Y:S01]  /*0170*/  LDG.E.EL R6, desc[UR4][R4.64] ;  /* 0x0000000404067981 */ /* 0x0002a2000c2e1900 */
[----:B----4-:R-:W-:-:S04]  /*0180*/  IMAD.WIDE R12, R7, 0x4, R12 ;  /* 0x00000004070c7825 */ /* 0x010fc800078e020c */
[----:B-----5:R-:W-:Y:S02]  /*0190*/  IMAD.WIDE R10, R7, 0x4, R10 ;  /* 0x00000004070a7825 */ /* 0x020fe400078e020a */
[----:B------:R-:W4:Y:S02]  /*01a0*/  LDG.E.EL R12, desc[UR4][R12.64] ;  /* 0x000000040c0c7981 */ /* 0x000f24000c2e1900 */
[----:B---3--:R-:W-:Y:S02]  /*01b0*/  IMAD.WIDE R2, R0, 0x4, R2 ;  /* 0x0000000400027825 */ /* 0x008fe400078e0202 */
[----:B------:R3:W4:Y:S01]  /*01c0*/  LDG.E.EL R7, desc[UR4][R10.64] ;  /* 0x000000040a077981 */ /* 0x000722000c2e1900 */
[----:B-1----:R-:W1:Y:S03]  /*01d0*/  LDC.64 R4, c[0x0][0x238] ;  /* 0x00008e00ff047b82 */ /* 0x002e660000000a00 */
[----:B------:R-:W5:Y:S01]  /*01e0*/  LDG.E.64 R2, desc[UR4][R2.64] ;  /* 0x0000000402027981 */ /* 0x000f62000c1e1b00 */
[----:B------:R-:W-:Y:S01]  /*01f0*/  SHF.R.S32.HI R15, RZ, 0x1f, R0 ;  /* 0x0000001fff0f7819 */ /* 0x000fe20000011400 */
[----:B---3--:R-:W-:-:S03]  /*0200*/  HFMA2.MMA R10, -RZ, RZ, 1.625, 0 ;  /* 0x3e800000ff0a7435 */ /* 0x008fc600000001ff */
[----:B------:R-:W-:Y:S01]  /*0210*/  LEA.HI R15, R15, R0, RZ, 0xb ;  /* 0x000000000f0f7211 */ /* 0x000fe200078f58ff */
[----:B--2---:R-:W-:-:S04]  /*0220*/  FADD R8, R8, 9.9999997473787516356e-06 ;  /* 0x3727c5ac08087421 */ /* 0x004fc80000000000 */
[----:B------:R-:W2:Y:S02]  /*0230*/  MUFU.SQRT R9, R8 ;  /* 0x0000000800097308 */ /* 0x000ea40000002000 */
[C---:B--2---:R-:W-:Y:S02]  /*0240*/  FSETP.GT.AND P0, PT, R9.reuse, 8.50705917302346158658e+37, PT ;  /* 0x7e8000000900780b */ /* 0x044fe40003f04000 */
[----:B------:R-:W-:-:S11]  /*0250*/  FSETP.GEU.AND P1, PT, R9, 1.175494350822287508e-38, PT ;  /* 0x008000000900780b */ /* 0x000fd60003f2e000 */
[----:B------:R-:W-:-:S04]  /*0260*/  @P0 FMUL R9, R9, 0.25 ;  /* 0x3e80000009090820 */ /* 0x000fc80000400000 */
[----:B------:R-:W-:-:S06]  /*0270*/  @!P1 FMUL R9, R9, 16777216 ;  /* 0x4b80000009099820 */ /* 0x000fcc0000400000 */
[----:B------:R-:W2:Y:S01]  /*0280*/  MUFU.RCP R9, R9 ;  /* 0x0000000900097308 */ /* 0x000ea20000001000 */
[----:B------:R-:W-:Y:S01]  /*0290*/  FSEL R10, R10, 1, P0 ;  /* 0x3f8000000a0a7808 */ /* 0x000fe20000000000 */
[C---:B------:R-:W-:Y:S01]  /*02a0*/  IMAD.SHL.U32 R8, R15.reuse, 0x2, RZ ;  /* 0x000000020f087824 */ /* 0x040fe200078e00ff */
[----:B------:R-:W-:-:S03]  /*02b0*/  LOP3.LUT R15, R15, 0xfffff800, RZ, 0xc0, !PT ;  /* 0xfffff8000f0f7812 */ /* 0x000fc600078ec0ff */
[----:B------:R-:W-:Y:S01]  /*02c0*/  @!P1 FMUL R10, R10, 16777216 ;  /* 0x4b8000000a0a9820 */ /* 0x000fe20000400000 */
[----:B------:R-:W-:Y:S01]  /*02d0*/  LOP3.LUT R8, R8, 0xfffff000, RZ, 0xc0, !PT ;  /* 0xfffff00008087812 */ /* 0x000fe200078ec0ff */
[--C-:B-----5:R-:W-:Y:S01]  /*02e0*/  FADD R2, R2, -R6.reuse ;  /* 0x8000000602027221 */ /* 0x120fe20000000000 */
[----:B------:R-:W-:Y:S02]  /*02f0*/  FADD R3, R3, -R6 ;  /* 0x8000000603037221 */ /* 0x000fe40000000000 */
[----:B------:R-:W-:Y:S01]  /*0300*/  IADD3 R15, R8, R0, -R15 ;  /* 0x00000000080f7210 */ /* 0x000fe20007ffe80f */
[----:B--2---:R-:W-:-:S04]  /*0310*/  FMUL R10, R9, R10 ;  /* 0x0000000a090a7220 */ /* 0x004fc80000400000 */
[-C--:B------:R-:W-:Y:S01]  /*0320*/  FMUL R2, R2, R10.reuse ;  /* 0x0000000a02027220 */ /* 0x080fe20000400000 */
[----:B------:R-:W-:Y:S01]  /*0330*/  FMUL R3, R3, R10 ;  /* 0x0000000a03037220 */ /* 0x000fe20000400000 */
[----:B-1----:R-:W-:-:S04]  /*0340*/  IMAD.WIDE R4, R15, 0x4, R4 ;  /* 0x000000040f047825 */ /* 0x002fc800078e0204 */
[C-C-:B----4-:R-:W-:Y:S01]  /*0350*/  FFMA R2, R7.reuse, R2, R12.reuse ;  /* 0x0000000207027223 */ /* 0x150fe2000000000c */
[----:B------:R-:W-:-:S05]  /*0360*/  FFMA R3, R7, R3, R12 ;  /* 0x0000000307037223 */ /* 0x000fca000000000c */
[----:B------:R-:W-:Y:S01]  /*0370*/  STG.E.64 desc[UR4][R4.64], R2 ;  /* 0x0000000204007986 */ /* 0x000fe2000c101b04 */
[----:B------:R-:W-:Y:S05]  /*0380*/  EXIT ;  /* 0x000000000000794d */ /* 0x000fea0003800000 */
.L_x_0:
[----:B------:R-:W-:-:S00]  /*0390*/  BRA `(.L_x_0) ;  /* 0xfffffffc00fc7947 */ /* 0x000fc0000383ffff */
[----:B------:R-:W-:-:S00]  /*03a0*/  NOP ;  /* 0x0000000000007918 */ /* 0x000fc00000000000 */
        /* <DEDUP_REMOVED lines=13> */
.L_x_1:


//--------------------- .nv.global.init           --------------------------
	.section	.nv.global.init,"aw",@progbits
.nv.global.init:
	.type		_$_str,@object
	.size		_$_str,(_$_str_$_2 - _$_str)
_$_str:
        /*0000*/ 	.byte	0x5f, 0x5f, 0x43, 0x55, 0x44, 0x41, 0x5f, 0x46, 0x54, 0x5a, 0x00
	.type		_$_str_$_2,@object
	.size		_$_str_$_2,(.L_1 - _$_str_$_2)
_$_str_$_2:
        /*000b*/ 	.byte	0x5f, 0x5f, 0x43, 0x55, 0x44, 0x41, 0x5f, 0x50, 0x52, 0x45, 0x43, 0x5f, 0x53, 0x51, 0x52, 0x54
        /*001b*/ 	.byte	0x00
.L_1:


//--------------------- .nv.constant0.triton_poi_fused__native_batch_norm_legit_no_training_21 --------------------------
	.section	.nv.constant0.triton_poi_fused__native_batch_norm_legit_no_training_21,"a",@progbits
	.sectionflags	@""
	.align	4
.nv.constant0.triton_poi_fused__native_batch_norm_legit_no_training_21:
	.zero		580
